//
// Generated by NVIDIA NVVM Compiler
//
// Compiler Build ID: CL-36424714
// Cuda compilation tools, release 13.0, V13.0.88
// Based on NVVM 20.0.0
//

.version 9.0
.target sm_100
.address_size 64

	// .globl	_Z12safe_softmaxPfS_S_S_i
// _ZZ14blockMaxReducefE7warpRes has been demoted
// _ZZ14blockSumReducefE7warpRes has been demoted

.visible .entry _Z12safe_softmaxPfS_S_S_i(
	.param .u64 .ptr .align 1 _Z12safe_softmaxPfS_S_S_i_param_0,
	.param .u64 .ptr .align 1 _Z12safe_softmaxPfS_S_S_i_param_1,
	.param .u64 .ptr .align 1 _Z12safe_softmaxPfS_S_S_i_param_2,
	.param .u64 .ptr .align 1 _Z12safe_softmaxPfS_S_S_i_param_3,
	.param .u32 _Z12safe_softmaxPfS_S_S_i_param_4
)
{
	.reg .pred 	%p<28>;
	.reg .b32 	%r<65>;
	.reg .b32 	%f<69>;
	.reg .b64 	%rd<13>;
	// demoted variable
	.shared .align 4 .b8 _ZZ14blockMaxReducefE7warpRes[256];
	// demoted variable
	.shared .align 4 .b8 _ZZ14blockSumReducefE7warpRes[256];
	ld.param.u64 	%rd4, [_Z12safe_softmaxPfS_S_S_i_param_0];
	ld.param.u64 	%rd5, [_Z12safe_softmaxPfS_S_S_i_param_1];
	ld.param.u64 	%rd6, [_Z12safe_softmaxPfS_S_S_i_param_2];
	ld.param.u64 	%rd3, [_Z12safe_softmaxPfS_S_S_i_param_3];
	cvta.to.global.u64 	%rd1, %rd5;
	cvta.to.global.u64 	%rd2, %rd6;
	cvta.to.global.u64 	%rd7, %rd4;
	mov.u32 	%r1, %tid.x;
	mov.u32 	%r7, %ctaid.x;
	mov.u32 	%r8, %ntid.x;
	mad.lo.s32 	%r2, %r7, %r8, %r1;
	mul.wide.u32 	%rd8, %r2, 4;
	add.s64 	%rd9, %rd7, %rd8;
	ld.global.f32 	%f1, [%rd9];
	and.b32  	%r3, %r1, 31;
	mov.b32 	%r9, %f1;
	shfl.sync.bfly.b32	%r10|%p1, %r9, 16, 31, -1;
	mov.b32 	%f11, %r10;
	max.f32 	%f12, %f1, %f11;
	mov.b32 	%r11, %f12;
	shfl.sync.bfly.b32	%r12|%p2, %r11, 8, 31, -1;
	mov.b32 	%f13, %r12;
	max.f32 	%f14, %f12, %f13;
	mov.b32 	%r13, %f14;
	shfl.sync.bfly.b32	%r14|%p3, %r13, 4, 31, -1;
	mov.b32 	%f15, %r14;
	max.f32 	%f16, %f14, %f15;
	mov.b32 	%r15, %f16;
	shfl.sync.bfly.b32	%r16|%p4, %r15, 2, 31, -1;
	mov.b32 	%f17, %r16;
	max.f32 	%f18, %f16, %f17;
	mov.b32 	%r17, %f18;
	shfl.sync.bfly.b32	%r18|%p5, %r17, 1, 31, -1;
	mov.b32 	%f19, %r18;
	max.f32 	%f2, %f18, %f19;
	setp.ne.s32 	%p6, %r3, 0;
	@%p6 bra 	$L__BB0_2;
	shr.u32 	%r19, %r1, 3;
	mov.u32 	%r20, _ZZ14blockMaxReducefE7warpRes;
	add.s32 	%r21, %r20, %r19;
	st.shared.f32 	[%r21], %f2;
$L__BB0_2:
	bar.sync 	0;
	setp.gt.u32 	%p7, %r1, 31;
	mov.f32 	%f67, 0f00000000;
	@%p7 bra 	$L__BB0_4;
	shl.b32 	%r22, %r1, 2;
	mov.u32 	%r23, _ZZ14blockMaxReducefE7warpRes;
	add.s32 	%r24, %r23, %r22;
	ld.shared.f32 	%f67, [%r24];
$L__BB0_4:
	mov.b32 	%r25, %f67;
	shfl.sync.bfly.b32	%r26|%p8, %r25, 16, 31, -1;
	mov.b32 	%f21, %r26;
	max.f32 	%f22, %f67, %f21;
	mov.b32 	%r27, %f22;
	shfl.sync.bfly.b32	%r28|%p9, %r27, 8, 31, -1;
	mov.b32 	%f23, %r28;
	max.f32 	%f24, %f22, %f23;
	mov.b32 	%r29, %f24;
	shfl.sync.bfly.b32	%r30|%p10, %r29, 4, 31, -1;
	mov.b32 	%f25, %r30;
	max.f32 	%f26, %f24, %f25;
	mov.b32 	%r31, %f26;
	shfl.sync.bfly.b32	%r32|%p11, %r31, 2, 31, -1;
	mov.b32 	%f27, %r32;
	max.f32 	%f28, %f26, %f27;
	mov.b32 	%r33, %f28;
	shfl.sync.bfly.b32	%r34|%p12, %r33, 1, 31, -1;
	mov.b32 	%f29, %r34;
	max.f32 	%f5, %f28, %f29;
	setp.ne.s32 	%p13, %r1, 0;
	@%p13 bra 	$L__BB0_7;
	ld.global.u32 	%r64, [%rd2];
$L__BB0_6:
	mov.b32 	%f30, %r64;
	max.f32 	%f31, %f5, %f30;
	mov.b32 	%r35, %f31;
	atom.relaxed.global.cas.b32 	%r6, [%rd2], %r64, %r35;
	setp.ne.s32 	%p14, %r64, %r6;
	mov.u32 	%r64, %r6;
	@%p14 bra 	$L__BB0_6;
$L__BB0_7:
	setp.ne.s32 	%p15, %r3, 0;
	bar.sync 	0;
	ld.global.f32 	%f32, [%rd2];
	sub.f32 	%f33, %f1, %f32;
	fma.rn.f32 	%f34, %f33, 0f3BBB989D, 0f3F000000;
	cvt.sat.f32.f32 	%f35, %f34;
	mov.f32 	%f36, 0f4B400001;
	mov.f32 	%f37, 0f437C0000;
	fma.rm.f32 	%f38, %f35, %f37, %f36;
	add.f32 	%f39, %f38, 0fCB40007F;
	neg.f32 	%f40, %f39;
	fma.rn.f32 	%f41, %f33, 0f3FB8AA3B, %f40;
	fma.rn.f32 	%f42, %f33, 0f32A57060, %f41;
	mov.b32 	%r36, %f38;
	shl.b32 	%r37, %r36, 23;
	mov.b32 	%f43, %r37;
	ex2.approx.ftz.f32 	%f44, %f42;
	mul.f32 	%f6, %f44, %f43;
	mov.b32 	%r38, %f6;
	shfl.sync.bfly.b32	%r39|%p16, %r38, 16, 31, -1;
	mov.b32 	%f45, %r39;
	add.f32 	%f46, %f6, %f45;
	mov.b32 	%r40, %f46;
	shfl.sync.bfly.b32	%r41|%p17, %r40, 8, 31, -1;
	mov.b32 	%f47, %r41;
	add.f32 	%f48, %f46, %f47;
	mov.b32 	%r42, %f48;
	shfl.sync.bfly.b32	%r43|%p18, %r42, 4, 31, -1;
	mov.b32 	%f49, %r43;
	add.f32 	%f50, %f48, %f49;
	mov.b32 	%r44, %f50;
	shfl.sync.bfly.b32	%r45|%p19, %r44, 2, 31, -1;
	mov.b32 	%f51, %r45;
	add.f32 	%f52, %f50, %f51;
	mov.b32 	%r46, %f52;
	shfl.sync.bfly.b32	%r47|%p20, %r46, 1, 31, -1;
	mov.b32 	%f53, %r47;
	add.f32 	%f7, %f52, %f53;
	@%p15 bra 	$L__BB0_9;
	shr.u32 	%r48, %r1, 3;
	mov.u32 	%r49, _ZZ14blockSumReducefE7warpRes;
	add.s32 	%r50, %r49, %r48;
	st.shared.f32 	[%r50], %f7;
$L__BB0_9:
	setp.gt.u32 	%p21, %r1, 31;
	bar.sync 	0;
	mov.f32 	%f68, 0f00000000;
	@%p21 bra 	$L__BB0_11;
	shl.b32 	%r51, %r1, 2;
	mov.u32 	%r52, _ZZ14blockSumReducefE7warpRes;
	add.s32 	%r53, %r52, %r51;
	ld.shared.f32 	%f68, [%r53];
$L__BB0_11:
	setp.ne.s32 	%p22, %r1, 0;
	mov.b32 	%r54, %f68;
	shfl.sync.bfly.b32	%r55|%p23, %r54, 16, 31, -1;
	mov.b32 	%f55, %r55;
	add.f32 	%f56, %f68, %f55;
	mov.b32 	%r56, %f56;
	shfl.sync.bfly.b32	%r57|%p24, %r56, 8, 31, -1;
	mov.b32 	%f57, %r57;
	add.f32 	%f58, %f56, %f57;
	mov.b32 	%r58, %f58;
	shfl.sync.bfly.b32	%r59|%p25, %r58, 4, 31, -1;
	mov.b32 	%f59, %r59;
	add.f32 	%f60, %f58, %f59;
	mov.b32 	%r60, %f60;
	shfl.sync.bfly.b32	%r61|%p26, %r60, 2, 31, -1;
	mov.b32 	%f61, %r61;
	add.f32 	%f62, %f60, %f61;
	mov.b32 	%r62, %f62;
	shfl.sync.bfly.b32	%r63|%p27, %r62, 1, 31, -1;
	mov.b32 	%f63, %r63;
	add.f32 	%f10, %f62, %f63;
	@%p22 bra 	$L__BB0_13;
	atom.global.add.f32 	%f64, [%rd1], %f10;
$L__BB0_13:
	cvta.to.global.u64 	%rd10, %rd3;
	bar.sync 	0;
	ld.global.f32 	%f65, [%rd10];
	div.rn.f32 	%f66, %f6, %f65;
	add.s64 	%rd12, %rd1, %rd8;
	st.global.f32 	[%rd12], %f66;
	ret;

}
	// .globl	_Z14online_softmaxv
.visible .entry _Z14online_softmaxv()
{


	ret;

}


// ===== COMPILED SASS (sm_100) =====

	.target	sm_100

	.elftype	@"ET_EXEC"


//--------------------- .note.nv.tkinfo           --------------------------
	.section	.note.nv.tkinfo,"",@"SHT_NOTE"
	.sectionflags	@"SHF_NOTE_NV_TKINFO"
	.tkinfo
        /*0018*/ 	.word	0x00000002
        /*0030*/ 	.string	""
        /*0030*/ 	.string	"ptxas"
        /*0030*/ 	.string	"Cuda compilation tools, release 13.0, V13.0.88"
        /*0030*/ 	.string	"Build cuda_13.0.r13.0/compiler.36424714_0"
        /*0030*/ 	.string	"-arch sm_100 -m 64 "



//--------------------- .note.nv.cuinfo           --------------------------
	.section	.note.nv.cuinfo,"",@"SHT_NOTE"
	.sectionflags	@"SHF_NOTE_NV_CUINFO"
        /*0018*/ 	.short	0x0002
        /*001a*/ 	.short	0x0064
        /*001c*/ 	.short	0x0082
	.zero		2


//--------------------- .nv.info                  --------------------------
	.section	.nv.info,"",@"SHT_CUDA_INFO"
	.align	4


	//----- nvinfo : EIATTR_REGCOUNT
	.align		4
        /*0000*/ 	.byte	0x04, 0x2f
        /*0002*/ 	.short	(.L_1 - .L_0)
	.align		4
.L_0:
        /*0004*/ 	.word	index@(_Z12safe_softmaxPfS_S_S_i)
        /*0008*/ 	.word	0x00000011


	//----- nvinfo : EIATTR_FRAME_SIZE
	.align		4
.L_1:
        /*000c*/ 	.byte	0x04, 0x11
        /*000e*/ 	.short	(.L_3 - .L_2)
	.align		4
.L_2:
        /*0010*/ 	.word	index@($__internal_0_$__cuda_sm3x_div_rn_noftz_f32_slowpath)
        /*0014*/ 	.word	0x00000000


	//----- nvinfo : EIATTR_FRAME_SIZE
	.align		4
.L_3:
        /*0018*/ 	.byte	0x04, 0x11
        /*001a*/ 	.short	(.L_5 - .L_4)
	.align		4
.L_4:
        /*001c*/ 	.word	index@(_Z12safe_softmaxPfS_S_S_i)
        /*0020*/ 	.word	0x00000000


	//----- nvinfo : EIATTR_REGCOUNT
	.align		4
.L_5:
        /*0024*/ 	.byte	0x04, 0x2f
        /*0026*/ 	.short	(.L_7 - .L_6)
	.align		4
.L_6:
        /*0028*/ 	.word	index@(_Z14online_softmaxv)
        /*002c*/ 	.word	0x00000004


	//----- nvinfo : EIATTR_FRAME_SIZE
	.align		4
.L_7:
        /*0030*/ 	.byte	0x04, 0x11
        /*0032*/ 	.short	(.L_9 - .L_8)
	.align		4
.L_8:
        /*0034*/ 	.word	index@(_Z14online_softmaxv)
        /*0038*/ 	.word	0x00000000


	//----- nvinfo : EIATTR_MIN_STACK_SIZE
	.align		4
.L_9:
        /*003c*/ 	.byte	0x04, 0x12
        /*003e*/ 	.short	(.L_11 - .L_10)
	.align		4
.L_10:
        /*0040*/ 	.word	index@(_Z14online_softmaxv)
        /*0044*/ 	.word	0x00000000


	//----- nvinfo : EIATTR_MIN_STACK_SIZE
	.align		4
.L_11:
        /*0048*/ 	.byte	0x04, 0x12
        /*004a*/ 	.short	(.L_13 - .L_12)
	.align		4
.L_12:
        /*004c*/ 	.word	index@(_Z12safe_softmaxPfS_S_S_i)
        /*0050*/ 	.word	0x00000000
.L_13:


//--------------------- .nv.compat                --------------------------
	.section	.nv.compat,"",@"SHT_CUDA_COMPAT_INFO"
	.align	4
        /*0000*/ 	.byte	0x02, 0x09, 0x00, 0x00, 0x02, 0x02, 0x01, 0x00, 0x02, 0x05, 0x05, 0x00, 0x03, 0x07, 0x01, 0x01
        /*0010*/ 	.byte	0x02, 0x03, 0x00, 0x00, 0x02, 0x06, 0x01, 0x00, 0x04, 0x0b, 0x08, 0x00, 0x01, 0x00, 0x00, 0x00
        /*0020*/ 	.byte	0x00, 0x00, 0x00, 0x00


//--------------------- .nv.info._Z14online_softmaxv --------------------------
	.section	.nv.info._Z14online_softmaxv,"",@"SHT_CUDA_INFO"
	.sectionflags	@""
	.align	4


	//----- nvinfo : EIATTR_CUDA_API_VERSION
	.align		4
        /*0000*/ 	.byte	0x04, 0x37
        /*0002*/ 	.short	(.L_15 - .L_14)
.L_14:
        /*0004*/ 	.word	0x00000082


	//----- nvinfo : EIATTR_SPARSE_MMA_MASK
	.align		4
.L_15:
        /*0008*/ 	.byte	0x03, 0x50
        /*000a*/ 	.short	0x0000


	//----- nvinfo : EIATTR_MAXREG_COUNT
	.align		4
        /*000c*/ 	.byte	0x03, 0x1b
        /*000e*/ 	.short	0x00ff


	//----- nvinfo : EIATTR_MERCURY_ISA_VERSION
	.align		4
        /*0010*/ 	.byte	0x03, 0x5f
        /*0012*/ 	.short	0x0101


	//----- nvinfo : EIATTR_VRC_CTA_INIT_COUNT
	.align		4
        /*0014*/ 	.byte	0x02, 0x4a
	.zero		1
	.zero		1


	//----- nvinfo : EIATTR_EXIT_INSTR_OFFSETS
	.align		4
        /*0018*/ 	.byte	0x04, 0x1c
        /*001a*/ 	.short	(.L_17 - .L_16)


	//   ....[0]....
.L_16:
        /*001c*/ 	.word	0x00000010


	//----- nvinfo : EIATTR_SW_WAR
	.align		4
.L_17:
        /*0020*/ 	.byte	0x04, 0x36
        /*0022*/ 	.short	(.L_19 - .L_18)
.L_18:
        /*0024*/ 	.word	0x00000008
.L_19:


//--------------------- .nv.info._Z12safe_softmaxPfS_S_S_i --------------------------
	.section	.nv.info._Z12safe_softmaxPfS_S_S_i,"",@"SHT_CUDA_INFO"
	.sectionflags	@""
	.align	4


	//----- nvinfo : EIATTR_CUDA_API_VERSION
	.align		4
        /*0000*/ 	.byte	0x04, 0x37
        /*0002*/ 	.short	(.L_21 - .L_20)
.L_20:
        /*0004*/ 	.word	0x00000082


	//----- nvinfo : EIATTR_KPARAM_INFO
	.align		4
.L_21:
        /*0008*/ 	.byte	0x04, 0x17
        /*000a*/ 	.short	(.L_23 - .L_22)
.L_22:
        /*000c*/ 	.word	0x00000000
        /*0010*/ 	.short	0x0004
        /*0012*/ 	.short	0x0020
        /*0014*/ 	.byte	0x00, 0xf0, 0x11, 0x00


	//----- nvinfo : EIATTR_KPARAM_INFO
	.align		4
.L_23:
        /*0018*/ 	.byte	0x04, 0x17
        /*001a*/ 	.short	(.L_25 - .L_24)
.L_24:
        /*001c*/ 	.word	0x00000000
        /*0020*/ 	.short	0x0003
        /*0022*/ 	.short	0x0018
        /*0024*/ 	.byte	0x00, 0xf5, 0x21, 0x00


	//----- nvinfo : EIATTR_KPARAM_INFO
	.align		4
.L_25:
        /*0028*/ 	.byte	0x04, 0x17
        /*002a*/ 	.short	(.L_27 - .L_26)
.L_26:
        /*002c*/ 	.word	0x00000000
        /*0030*/ 	.short	0x0002
        /*0032*/ 	.short	0x0010
        /*0034*/ 	.byte	0x00, 0xf5, 0x21, 0x00


	//----- nvinfo : EIATTR_KPARAM_INFO
	.align		4
.L_27:
        /*0038*/ 	.byte	0x04, 0x17
        /*003a*/ 	.short	(.L_29 - .L_28)
.L_28:
        /*003c*/ 	.word	0x00000000
        /*0040*/ 	.short	0x0001
        /*0042*/ 	.short	0x0008
        /*0044*/ 	.byte	0x00, 0xf5, 0x21, 0x00


	//----- nvinfo : EIATTR_KPARAM_INFO
	.align		4
.L_29:
        /*0048*/ 	.byte	0x04, 0x17
        /*004a*/ 	.short	(.L_31 - .L_30)
.L_30:
        /*004c*/ 	.word	0x00000000
        /*0050*/ 	.short	0x0000
        /*0052*/ 	.short	0x0000
        /*0054*/ 	.byte	0x00, 0xf5, 0x21, 0x00


	//----- nvinfo : EIATTR_SPARSE_MMA_MASK
	.align		4
.L_31:
        /*0058*/ 	.byte	0x03, 0x50
        /*005a*/ 	.short	0x0000


	//----- nvinfo : EIATTR_MAXREG_COUNT
	.align		4
        /*005c*/ 	.byte	0x03, 0x1b
        /*005e*/ 	.short	0x00ff


	//----- nvinfo : EIATTR_NUM_BARRIERS
	.align		4
        /*0060*/ 	.byte	0x02, 0x4c
        /*0062*/ 	.byte	0x01
	.zero		1


	//----- nvinfo : EIATTR_MERCURY_ISA_VERSION
	.align		4
        /*0064*/ 	.byte	0x03, 0x5f
        /*0066*/ 	.short	0x0101


	//----- nvinfo : EIATTR_COOP_GROUP_MASK_REGIDS
	.align		4
        /*0068*/ 	.byte	0x04, 0x29
        /*006a*/ 	.short	(.L_33 - .L_32)


	//   ....[0]....
.L_32:
        /*006c*/ 	.word	0xffffffff


	//   ....[1]....
        /*0070*/ 	.word	0xffffffff


	//   ....[2]....
        /*0074*/ 	.word	0xffffffff


	//   ....[3]....
        /*0078*/ 	.word	0xffffffff


	//   ....[4]....
        /*007c*/ 	.word	0xffffffff


	//   ....[5]....
        /*0080*/ 	.word	0xffffffff


	//   ....[6]....
        /*0084*/ 	.word	0xffffffff


	//   ....[7]....
        /*0088*/ 	.word	0xffffffff


	//   ....[8]....
        /*008c*/ 	.word	0xffffffff


	//   ....[9]....
        /*0090*/ 	.word	0xffffffff


	//   ....[10]....
        /*0094*/ 	.word	0xffffffff


	//   ....[11]....
        /*0098*/ 	.word	0xffffffff


	//   ....[12]....
        /*009c*/ 	.word	0xffffffff


	//   ....[13]....
        /*00a0*/ 	.word	0xffffffff


	//   ....[14]....
        /*00a4*/ 	.word	0xffffffff


	//   ....[15]....
        /*00a8*/ 	.word	0xffffffff


	//   ....[16]....
        /*00ac*/ 	.word	0xffffffff


	//   ....[17]....
        /*00b0*/ 	.word	0xffffffff


	//   ....[18]....
        /*00b4*/ 	.word	0xffffffff


	//   ....[19]....
        /*00b8*/ 	.word	0xffffffff


	//----- nvinfo : EIATTR_COOP_GROUP_INSTR_OFFSETS
	.align		4
.L_33:
        /*00bc*/ 	.byte	0x04, 0x28
        /*00be*/ 	.short	(.L_35 - .L_34)


	//   ....[0]....
.L_34:
        /*00c0*/ 	.word	0x000000e0


	//   ....[1]....
        /*00c4*/ 	.word	0x00000100


	//   ....[2]....
        /*00c8*/ 	.word	0x00000130


	//   ....[3]....
        /*00cc*/ 	.word	0x00000170


	//   ....[4]....
        /*00d0*/ 	.word	0x000001c0


	//   ....[5]....
        /*00d4*/ 	.word	0x00000220


	//   ....[6]....
        /*00d8*/ 	.word	0x00000240


	//   ....[7]....
        /*00dc*/ 	.word	0x00000260


	//   ....[8]....
        /*00e0*/ 	.word	0x00000280


	//   ....[9]....
        /*00e4*/ 	.word	0x000002b0


	//   ....[10]....
        /*00e8*/ 	.word	0x000004c0


	//   ....[11]....
        /*00ec*/ 	.word	0x000004e0


	//   ....[12]....
        /*00f0*/ 	.word	0x00000510


	//   ....[13]....
        /*00f4*/ 	.word	0x00000570


	//   ....[14]....
        /*00f8*/ 	.word	0x00000590


	//   ....[15]....
        /*00fc*/ 	.word	0x000005e0


	//   ....[16]....
        /*0100*/ 	.word	0x00000600


	//   ....[17]....
        /*0104*/ 	.word	0x00000620


	//   ....[18]....
        /*0108*/ 	.word	0x00000650


	//   ....[19]....
        /*010c*/ 	.word	0x00000670


	//----- nvinfo : EIATTR_VRC_CTA_INIT_COUNT
	.align		4
.L_35:
        /*0110*/ 	.byte	0x02, 0x4a
	.zero		1
	.zero		1


	//----- nvinfo : EIATTR_EXIT_INSTR_OFFSETS
	.align		4
        /*0114*/ 	.byte	0x04, 0x1c
        /*0116*/ 	.short	(.L_37 - .L_36)


	//   ....[0]....
.L_36:
        /*0118*/ 	.word	0x000007f0


	//----- nvinfo : EIATTR_CRS_STACK_SIZE
	.align		4
.L_37:
        /*011c*/ 	.byte	0x04, 0x1e
        /*011e*/ 	.short	(.L_39 - .L_38)
.L_38:
        /*0120*/ 	.word	0x00000000


	//----- nvinfo : EIATTR_CBANK_PARAM_SIZE
	.align		4
.L_39:
        /*0124*/ 	.byte	0x03, 0x19
        /*0126*/ 	.short	0x0024


	//----- nvinfo : EIATTR_PARAM_CBANK
	.align		4
        /*0128*/ 	.byte	0x04, 0x0a
        /*012a*/ 	.short	(.L_41 - .L_40)
	.align		4
.L_40:
        /*012c*/ 	.word	index@(.nv.constant0._Z12safe_softmaxPfS_S_S_i)
        /*0130*/ 	.short	0x0380
        /*0132*/ 	.short	0x0024


	//----- nvinfo : EIATTR_SW_WAR
	.align		4
.L_41:
        /*0134*/ 	.byte	0x04, 0x36
        /*0136*/ 	.short	(.L_43 - .L_42)
.L_42:
        /*0138*/ 	.word	0x00000008
.L_43:


//--------------------- .nv.callgraph             --------------------------
	.section	.nv.callgraph,"",@"SHT_CUDA_CALLGRAPH"
	.align	4
	.sectionentsize	8
	.align		4
        /*0000*/ 	.word	0x00000000
	.align		4
        /*0004*/ 	.word	0xffffffff
	.align		4
        /*0008*/ 	.word	0x00000000
	.align		4
        /*000c*/ 	.word	0xfffffffe
	.align		4
        /*0010*/ 	.word	0x00000000
	.align		4
        /*0014*/ 	.word	0xfffffffd
	.align		4
        /*0018*/ 	.word	0x00000000
	.align		4
        /*001c*/ 	.word	0xfffffffc


//--------------------- .text._Z14online_softmaxv --------------------------
	.section	.text._Z14online_softmaxv,"ax",@progbits
	.align	128
        .global         _Z14online_softmaxv
        .type           _Z14online_softmaxv,@function
        .size           _Z14online_softmaxv,(.L_x_20 - _Z14online_softmaxv)
        .other          _Z14online_softmaxv,@"STO_CUDA_ENTRY STV_DEFAULT"
_Z14online_softmaxv:
.text._Z14online_softmaxv:
[----:B------:R-:W-:Y:S01]  /*0000*/  LDC R1, c[0x0][0x37c] ;  /* 0x0000df00ff017b82 */ /* 0x000fe20000000800 */
[----:B------:R-:W-:Y:S05]  /*0010*/  EXIT ;  /* 0x000000000000794d */ /* 0x000fea0003800000 */
.L_x_0:
[----:B------:R-:W-:-:S00]  /*0020*/  BRA `(.L_x_0) ;  /* 0xfffffffc00fc7947 */ /* 0x000fc0000383ffff */
[----:B------:R-:W-:-:S00]  /*0030*/  NOP ;  /* 0x0000000000007918 */ /* 0x000fc00000000000 */
        /* <DEDUP_REMOVED lines=12> */
.L_x_20:


//--------------------- .text._Z12safe_softmaxPfS_S_S_i --------------------------
	.section	.text._Z12safe_softmaxPfS_S_S_i,"ax",@progbits
	.align	128
        .global         _Z12safe_softmaxPfS_S_S_i
        .type           _Z12safe_softmaxPfS_S_S_i,@function
        .size           _Z12safe_softmaxPfS_S_S_i,(.L_x_19 - _Z12safe_softmaxPfS_S_S_i)
        .other          _Z12safe_softmaxPfS_S_S_i,@"STO_CUDA_ENTRY STV_DEFAULT"
_Z12safe_softmaxPfS_S_S_i:
.text._Z12safe_softmaxPfS_S_S_i:
[----:B------:R-:W-:Y:S01]  /*0000*/  LDC R1, c[0x0][0x37c] ;  /* 0x0000df00ff017b82 */ /* 0x000fe20000000800 */
[----:B------:R-:W0:Y:S07]  /*0010*/  S2R R3, SR_TID.X ;  /* 0x0000000000037919 */ /* 0x000e2e0000002100 */
[----:B------:R-:W0:Y:S01]  /*0020*/  S2UR UR6, SR_CTAID.X ;  /* 0x00000000000679c3 */ /* 0x000e220000002500 */
[----:B------:R-:W1:Y:S07]  /*0030*/  LDCU.64 UR4, c[0x0][0x358] ;  /* 0x00006b00ff0477ac */ /* 0x000e6e0008000a00 */
[----:B------:R-:W0:Y:S08]  /*0040*/  LDC R2, c[0x0][0x360] ;  /* 0x0000d800ff027b82 */ /* 0x000e300000000800 */
[----:B------:R-:W2:Y:S01]  /*0050*/  LDC.64 R6, c[0x0][0x380] ;  /* 0x0000e000ff067b82 */ /* 0x000ea20000000a00 */
[----:B0-----:R-:W-:-:S04]  /*0060*/  IMAD R2, R2, UR6, R3 ;  /* 0x0000000602027c24 */ /* 0x001fc8000f8e0203 */
[----:B--2---:R-:W-:-:S05]  /*0070*/  IMAD.WIDE.U32 R6, R2, 0x4, R6 ;  /* 0x0000000402067825 */ /* 0x004fca00078e0006 */
[----:B-1----:R-:W2:Y:S01]  /*0080*/  LDG.E R0, desc[UR4][R6.64] ;  /* 0x0000000406007981 */ /* 0x002ea2000c1e1900 */
[----:B------:R-:W-:-:S13]  /*0090*/  ISETP.GT.U32.AND P0, PT, R3, 0x1f, PT ;  /* 0x0000001f0300780c */ /* 0x000fda0003f04070 */
[----:B------:R-:W0:Y:S01]  /*00a0*/  @!P0 S2R R14, SR_CgaCtaId ;  /* 0x00000000000e8919 */ /* 0x000e220000008800 */
[----:B------:R-:W-:-:S04]  /*00b0*/  @!P0 MOV R11, 0x400 ;  /* 0x00000400000b8802 */ /* 0x000fc80000000f00 */
[----:B0-----:R-:W-:-:S05]  /*00c0*/  @!P0 LEA R14, R14, R11, 0x18 ;  /* 0x0000000b0e0e8211 */ /* 0x001fca00078ec0ff */
[----:B------:R-:W-:Y:S01]  /*00d0*/  @!P0 IMAD R11, R3, 0x4, R14 ;  /* 0x00000004030b8824 */ /* 0x000fe200078e020e */
[----:B--2---:R-:W0:Y:S02]  /*00e0*/  SHFL.BFLY PT, R5, R0, 0x10, 0x1f ;  /* 0x0e001f0000057f89 */ /* 0x004e2400000e0000 */
[----:B0-----:R-:W-:-:S05]  /*00f0*/  FMNMX R5, R0, R5, !PT ;  /* 0x0000000500057209 */ /* 0x001fca0007800000 */
[----:B------:R-:W0:Y:S02]  /*0100*/  SHFL.BFLY PT, R4, R5, 0x8, 0x1f ;  /* 0x0d001f0005047f89 */ /* 0x000e2400000e0000 */
[----:B0-----:R-:W-:Y:S02]  /*0110*/  FMNMX R8, R5, R4, !PT ;  /* 0x0000000405087209 */ /* 0x001fe40007800000 */
[----:B------:R-:W-:-:S03]  /*0120*/  LOP3.LUT P1, R4, R3, 0x1f, RZ, 0xc0, !PT ;  /* 0x0000001f03047812 */ /* 0x000fc6000782c0ff */
[----:B------:R-:W0:Y:S10]  /*0130*/  SHFL.BFLY PT, R9, R8, 0x4, 0x1f ;  /* 0x0c801f0008097f89 */ /* 0x000e3400000e0000 */
[----:B------:R-:W1:Y:S01]  /*0140*/  @!P1 S2R R12, SR_CgaCtaId ;  /* 0x00000000000c9919 */ /* 0x000e620000008800 */
[----:B------:R-:W-:-:S02]  /*0150*/  @!P1 MOV R5, 0x400 ;  /* 0x0000040000059802 */ /* 0x000fc40000000f00 */
[----:B0-----:R-:W-:-:S05]  /*0160*/  FMNMX R9, R8, R9, !PT ;  /* 0x0000000908097209 */ /* 0x001fca0007800000 */
[----:B------:R-:W0:Y:S01]  /*0170*/  SHFL.BFLY PT, R10, R9, 0x2, 0x1f ;  /* 0x0c401f00090a7f89 */ /* 0x000e2200000e0000 */
[----:B-1----:R-:W-:Y:S01]  /*0180*/  @!P1 LEA R6, R12, R5, 0x18 ;  /* 0x000000050c069211 */ /* 0x002fe200078ec0ff */
[----:B------:R-:W-:-:S03]  /*0190*/  IMAD.MOV.U32 R5, RZ, RZ, RZ ;  /* 0x000000ffff057224 */ /* 0x000fc600078e00ff */
[----:B------:R-:W-:Y:S02]  /*01a0*/  @!P1 LEA.HI R6, R3, R6, RZ, 0x1d ;  /* 0x0000000603069211 */ /* 0x000fe400078fe8ff */
[----:B0-----:R-:W-:-:S05]  /*01b0*/  FMNMX R10, R9, R10, !PT ;  /* 0x0000000a090a7209 */ /* 0x001fca0007800000 */
[----:B------:R-:W0:Y:S02]  /*01c0*/  SHFL.BFLY PT, R7, R10, 0x1, 0x1f ;  /* 0x0c201f000a077f89 */ /* 0x000e2400000e0000 */
[----:B0-----:R-:W-:-:S05]  /*01d0*/  FMNMX R7, R10, R7, !PT ;  /* 0x000000070a077209 */ /* 0x001fca0007800000 */
[----:B------:R-:W-:Y:S01]  /*01e0*/  @!P1 STS [R6], R7 ;  /* 0x0000000706009388 */ /* 0x000fe20000000800 */
[----:B------:R-:W-:Y:S01]  /*01f0*/  BAR.SYNC.DEFER_BLOCKING 0x0 ;  /* 0x0000000000007b1d */ /* 0x000fe20000010000 */
[----:B------:R-:W-:-:S05]  /*0200*/  ISETP.NE.AND P1, PT, R3, RZ, PT ;  /* 0x000000ff0300720c */ /* 0x000fca0003f25270 */
[----:B------:R-:W0:Y:S04]  /*0210*/  @!P0 LDS R5, [R11] ;  /* 0x000000000b058984 */ /* 0x000e280000000800 */
[----:B0-----:R-:W0:Y:S02]  /*0220*/  SHFL.BFLY PT, R8, R5, 0x10, 0x1f ;  /* 0x0e001f0005087f89 */ /* 0x001e2400000e0000 */
[----:B0-----:R-:W-:-:S05]  /*0230*/  FMNMX R10, R8, R5, !PT ;  /* 0x00000005080a7209 */ /* 0x001fca0007800000 */
[----:B------:R-:W0:Y:S02]  /*0240*/  SHFL.BFLY PT, R9, R10, 0x8, 0x1f ;  /* 0x0d001f000a097f89 */ /* 0x000e2400000e0000 */
[----:B0-----:R-:W-:-:S05]  /*0250*/  FMNMX R12, R10, R9, !PT ;  /* 0x000000090a0c7209 */ /* 0x001fca0007800000 */
[----:B------:R-:W0:Y:S02]  /*0260*/  SHFL.BFLY PT, R9, R12, 0x4, 0x1f ;  /* 0x0c801f000c097f89 */ /* 0x000e2400000e0000 */
[----:B0-----:R-:W-:-:S05]  /*0270*/  FMNMX R13, R12, R9, !PT ;  /* 0x000000090c0d7209 */ /* 0x001fca0007800000 */
[----:B------:R-:W0:Y:S02]  /*0280*/  SHFL.BFLY PT, R8, R13, 0x2, 0x1f ;  /* 0x0c401f000d087f89 */ /* 0x000e2400000e0000 */
[----:B0-----:R-:W-:Y:S02]  /*0290*/  FMNMX R14, R13, R8, !PT ;  /* 0x000000080d0e7209 */ /* 0x001fe40007800000 */
[----:B------:R-:W0:Y:S03]  /*02a0*/  LDC.64 R8, c[0x0][0x390] ;  /* 0x0000e400ff087b82 */ /* 0x000e260000000a00 */
[----:B------:R-:W1:Y:S02]  /*02b0*/  SHFL.BFLY PT, R7, R14, 0x1, 0x1f ;  /* 0x0c201f000e077f89 */ /* 0x000e6400000e0000 */
[----:B-1----:R-:W-:Y:S01]  /*02c0*/  FMNMX R5, R14, R7, !PT ;  /* 0x000000070e057209 */ /* 0x002fe20007800000 */
[----:B------:R-:W-:Y:S06]  /*02d0*/  @P1 BRA `(.L_x_1) ;  /* 0x0000000000201947 */ /* 0x000fec0003800000 */
[----:B------:R-:W1:Y:S02]  /*02e0*/  LDC.64 R6, c[0x0][0x390] ;  /* 0x0000e400ff067b82 */ /* 0x000e640000000a00 */
[----:B-1----:R1:W5:Y:S02]  /*02f0*/  LDG.E R10, desc[UR4][R6.64] ;  /* 0x00000004060a7981 */ /* 0x002364000c1e1900 */
.L_x_2:
[----:B-----5:R-:W-:Y:S01]  /*0300*/  FMNMX R11, R5, R10, !PT ;  /* 0x0000000a050b7209 */ /* 0x020fe20007800000 */
[----:B------:R-:W-:Y:S05]  /*0310*/  YIELD ;  /* 0x0000000000007946 */ /* 0x000fea0003800000 */
[----:B------:R-:W2:Y:S02]  /*0320*/  ATOMG.E.CAS.STRONG.GPU PT, R11, [R6], R10, R11 ;  /* 0x0000000a060b73a9 */ /* 0x000ea400001ee10b */
[----:B--2---:R-:W-:Y:S01]  /*0330*/  ISETP.NE.AND P2, PT, R10, R11, PT ;  /* 0x0000000b0a00720c */ /* 0x004fe20003f45270 */
[----:B------:R-:W-:-:S12]  /*0340*/  IMAD.MOV.U32 R10, RZ, RZ, R11 ;  /* 0x000000ffff0a7224 */ /* 0x000fd800078e000b */
[----:B------:R-:W-:Y:S05]  /*0350*/  @P2 BRA `(.L_x_2) ;  /* 0xfffffffc00e82947 */ /* 0x000fea000383ffff */
.L_x_1:
[----:B------:R-:W-:Y:S05]  /*0360*/  WARPSYNC.ALL ;  /* 0x0000000000007948 */ /* 0x000fea0003800000 */
[----:B------:R-:W-:Y:S06]  /*0370*/  BAR.SYNC.DEFER_BLOCKING 0x0 ;  /* 0x0000000000007b1d */ /* 0x000fec0000010000 */
[----:B0-----:R-:W2:Y:S01]  /*0380*/  LDG.E R9, desc[UR4][R8.64] ;  /* 0x0000000408097981 */ /* 0x001ea2000c1e1900 */
[----:B------:R-:W-:Y:S01]  /*0390*/  IMAD.MOV.U32 R5, RZ, RZ, 0x3bbb989d ;  /* 0x3bbb989dff057424 */ /* 0x000fe200078e00ff */
[----:B------:R-:W-:Y:S01]  /*03a0*/  ISETP.NE.AND P2, PT, R4, RZ, PT ;  /* 0x000000ff0400720c */ /* 0x000fe20003f45270 */
[----:B-1----:R-:W-:Y:S01]  /*03b0*/  IMAD.MOV.U32 R6, RZ, RZ, 0x437c0000 ;  /* 0x437c0000ff067424 */ /* 0x002fe200078e00ff */
[----:B------:R-:W0:Y:S01]  /*03c0*/  @!P0 S2R R10, SR_CgaCtaId ;  /* 0x00000000000a8919 */ /* 0x000e220000008800 */
[----:B------:R-:W-:Y:S10]  /*03d0*/  BSSY.RECONVERGENT B0, `(.L_x_3) ;  /* 0x000002f000007945 */ /* 0x000ff40003800200 */
[----:B------:R-:W1:Y:S01]  /*03e0*/  @!P2 S2R R11, SR_CgaCtaId ;  /* 0x00000000000ba919 */ /* 0x000e620000008800 */
[----:B------:R-:W-:-:S05]  /*03f0*/  @!P2 MOV R4, 0x400 ;  /* 0x000004000004a802 */ /* 0x000fca0000000f00 */
[----:B------:R-:W-:-:S05]  /*0400*/  @!P2 VIADD R4, R4, 0x100 ;  /* 0x000001000404a836 */ /* 0x000fca0000000000 */
[----:B-1----:R-:W-:-:S04]  /*0410*/  @!P2 LEA R4, R11, R4, 0x18 ;  /* 0x000000040b04a211 */ /* 0x002fc800078ec0ff */
[----:B------:R-:W-:Y:S01]  /*0420*/  @!P2 LEA.HI R4, R3, R4, RZ, 0x1d ;  /* 0x000000040304a211 */ /* 0x000fe200078fe8ff */
[----:B--2---:R-:W-:-:S04]  /*0430*/  FADD R0, R0, -R9 ;  /* 0x8000000900007221 */ /* 0x004fc80000000000 */
[----:B------:R-:W-:-:S04]  /*0440*/  FFMA.SAT R5, R0, R5, 0.5 ;  /* 0x3f00000000057423 */ /* 0x000fc80000002005 */
[----:B------:R-:W-:-:S04]  /*0450*/  FFMA.RM R5, R5, R6, 12582913 ;  /* 0x4b40000105057423 */ /* 0x000fc80000004006 */
[----:B------:R-:W-:-:S04]  /*0460*/  FADD R7, R5, -12583039 ;  /* 0xcb40007f05077421 */ /* 0x000fc80000000000 */
[----:B------:R-:W-:-:S04]  /*0470*/  FFMA R7, R0, 1.4426950216293334961, -R7 ;  /* 0x3fb8aa3b00077823 */ /* 0x000fc80000000807 */
[----:B------:R-:W-:Y:S01]  /*0480*/  FFMA R7, R0, 1.925963033500011079e-08, R7 ;  /* 0x32a5706000077823 */ /* 0x000fe20000000007 */
[----:B------:R-:W-:-:S05]  /*0490*/  IMAD.SHL.U32 R0, R5, 0x800000, RZ ;  /* 0x0080000005007824 */ /* 0x000fca00078e00ff */
[----:B------:R-:W1:Y:S02]  /*04a0*/  MUFU.EX2 R7, R7 ;  /* 0x0000000700077308 */ /* 0x000e640000000800 */
[----:B-1----:R-:W-:-:S05]  /*04b0*/  FMUL R0, R0, R7 ;  /* 0x0000000700007220 */ /* 0x002fca0000400000 */
[----:B------:R-:W1:Y:S02]  /*04c0*/  SHFL.BFLY PT, R5, R0, 0x10, 0x1f ;  /* 0x0e001f0000057f89 */ /* 0x000e6400000e0000 */
[----:B-1----:R-:W-:-:S05]  /*04d0*/  FADD R5, R0, R5 ;  /* 0x0000000500057221 */ /* 0x002fca0000000000 */
[----:B------:R-:W1:Y:S02]  /*04e0*/  SHFL.BFLY PT, R6, R5, 0x8, 0x1f ;  /* 0x0d001f0005067f89 */ /* 0x000e6400000e0000 */
[----:B-1----:R-:W-:Y:S01]  /*04f0*/  FADD R6, R5, R6 ;  /* 0x0000000605067221 */ /* 0x002fe20000000000 */
[----:B------:R-:W-:-:S04]  /*0500*/  @!P0 MOV R5, 0x400 ;  /* 0x0000040000058802 */ /* 0x000fc80000000f00 */
[----:B------:R-:W1:Y:S01]  /*0510*/  SHFL.BFLY PT, R9, R6, 0x4, 0x1f ;  /* 0x0c801f0006097f89 */ /* 0x000e6200000e0000 */
[----:B------:R-:W-:-:S05]  /*0520*/  @!P0 VIADD R5, R5, 0x100 ;  /* 0x0000010005058836 */ /* 0x000fca0000000000 */
[----:B0-----:R-:W-:-:S05]  /*0530*/  @!P0 LEA R10, R10, R5, 0x18 ;  /* 0x000000050a0a8211 */ /* 0x001fca00078ec0ff */
[----:B------:R-:W-:Y:S02]  /*0540*/  @!P0 IMAD R5, R3, 0x4, R10 ;  /* 0x0000000403058824 */ /* 0x000fe400078e020a */
[----:B------:R-:W-:Y:S02]  /*0550*/  IMAD.MOV.U32 R3, RZ, RZ, RZ ;  /* 0x000000ffff037224 */ /* 0x000fe400078e00ff */
[----:B-1----:R-:W-:-:S05]  /*0560*/  FADD R9, R6, R9 ;  /* 0x0000000906097221 */ /* 0x002fca0000000000 */
[----:B------:R-:W0:Y:S02]  /*0570*/  SHFL.BFLY PT, R8, R9, 0x2, 0x1f ;  /* 0x0c401f0009087f89 */ /* 0x000e2400000e0000 */
[----:B0-----:R-:W-:-:S05]  /*0580*/  FADD R8, R9, R8 ;  /* 0x0000000809087221 */ /* 0x001fca0000000000 */
[----:B------:R-:W0:Y:S02]  /*0590*/  SHFL.BFLY PT, R7, R8, 0x1, 0x1f ;  /* 0x0c201f0008077f89 */ /* 0x000e2400000e0000 */
[----:B0-----:R-:W-:-:S05]  /*05a0*/  FADD R7, R8, R7 ;  /* 0x0000000708077221 */ /* 0x001fca0000000000 */
[----:B------:R-:W-:Y:S01]  /*05b0*/  @!P2 STS [R4], R7 ;  /* 0x000000070400a388 */ /* 0x000fe20000000800 */
[----:B------:R-:W-:Y:S06]  /*05c0*/  BAR.SYNC.DEFER_BLOCKING 0x0 ;  /* 0x0000000000007b1d */ /* 0x000fec0000010000 */
[----:B------:R-:W0:Y:S04]  /*05d0*/  @!P0 LDS R3, [R5] ;  /* 0x0000000005038984 */ /* 0x000e280000000800 */
[----:B0-----:R-:W0:Y:S02]  /*05e0*/  SHFL.BFLY PT, R6, R3, 0x10, 0x1f ;  /* 0x0e001f0003067f89 */ /* 0x001e2400000e0000 */
[----:B0-----:R-:W-:-:S05]  /*05f0*/  FADD R8, R6, R3 ;  /* 0x0000000306087221 */ /* 0x001fca0000000000 */
[----:B------:R-:W0:Y:S02]  /*0600*/  SHFL.BFLY PT, R9, R8, 0x8, 0x1f ;  /* 0x0d001f0008097f89 */ /* 0x000e2400000e0000 */
[----:B0-----:R-:W-:-:S05]  /*0610*/  FADD R9, R8, R9 ;  /* 0x0000000908097221 */ /* 0x001fca0000000000 */
[----:B------:R-:W0:Y:S02]  /*0620*/  SHFL.BFLY PT, R6, R9, 0x4, 0x1f ;  /* 0x0c801f0009067f89 */ /* 0x000e2400000e0000 */
[----:B0-----:R-:W-:Y:S02]  /*0630*/  FADD R10, R9, R6 ;  /* 0x00000006090a7221 */ /* 0x001fe40000000000 */
[----:B------:R-:W0:Y:S03]  /*0640*/  LDC.64 R6, c[0x0][0x398] ;  /* 0x0000e600ff067b82 */ /* 0x000e260000000a00 */
[----:B------:R-:W1:Y:S02]  /*0650*/  SHFL.BFLY PT, R11, R10, 0x2, 0x1f ;  /* 0x0c401f000a0b7f89 */ /* 0x000e6400000e0000 */
[----:B-1----:R-:W-:-:S05]  /*0660*/  FADD R11, R10, R11 ;  /* 0x0000000b0a0b7221 */ /* 0x002fca0000000000 */
[----:B------:R-:W1:Y:S02]  /*0670*/  SHFL.BFLY PT, R4, R11, 0x1, 0x1f ;  /* 0x0c201f000b047f89 */ /* 0x000e6400000e0000 */
[----:B-1----:R-:W-:Y:S01]  /*0680*/  FADD R13, R11, R4 ;  /* 0x000000040b0d7221 */ /* 0x002fe20000000000 */
[----:B0-----:R-:W-:Y:S06]  /*0690*/  @P1 BRA `(.L_x_4) ;  /* 0x0000000000081947 */ /* 0x001fec0003800000 */
[----:B------:R-:W0:Y:S02]  /*06a0*/  LDC.64 R4, c[0x0][0x388] ;  /* 0x0000e200ff047b82 */ /* 0x000e240000000a00 */
[----:B0-----:R0:W-:Y:S02]  /*06b0*/  REDG.E.ADD.F32.FTZ.RN.STRONG.GPU desc[UR4][R4.64], R13 ;  /* 0x0000000d040079a6 */ /* 0x0011e4000c12f304 */
.L_x_4:
[----:B------:R-:W-:Y:S05]  /*06c0*/  BSYNC.RECONVERGENT B0 ;  /* 0x0000000000007941 */ /* 0x000fea0003800200 */
.L_x_3:
[----:B------:R-:W-:Y:S06]  /*06d0*/  BAR.SYNC.DEFER_BLOCKING 0x0 ;  /* 0x0000000000007b1d */ /* 0x000fec0000010000 */
[----:B------:R-:W0:Y:S01]  /*06e0*/  LDG.E R3, desc[UR4][R6.64] ;  /* 0x0000000406037981 */ /* 0x000e22000c1e1900 */
[----:B------:R-:W-:Y:S01]  /*06f0*/  BSSY.RECONVERGENT B0, `(.L_x_5) ;  /* 0x000000c000007945 */ /* 0x000fe20003800200 */
[----:B0-----:R-:W0:Y:S08]  /*0700*/  MUFU.RCP R4, R3 ;  /* 0x0000000300047308 */ /* 0x001e300000001000 */
[----:B------:R-:W1:Y:S01]  /*0710*/  FCHK P0, R0, R3 ;  /* 0x0000000300007302 */ /* 0x000e620000000000 */
[----:B0-----:R-:W-:-:S04]  /*0720*/  FFMA R5, -R3, R4, 1 ;  /* 0x3f80000003057423 */ /* 0x001fc80000000104 */
[----:B------:R-:W-:-:S04]  /*0730*/  FFMA R5, R4, R5, R4 ;  /* 0x0000000504057223 */ /* 0x000fc80000000004 */
[----:B------:R-:W-:-:S04]  /*0740*/  FFMA R4, R0, R5, RZ ;  /* 0x0000000500047223 */ /* 0x000fc800000000ff */
[----:B------:R-:W-:-:S04]  /*0750*/  FFMA R8, -R3, R4, R0 ;  /* 0x0000000403087223 */ /* 0x000fc80000000100 */
[----:B------:R-:W-:Y:S01]  /*0760*/  FFMA R9, R5, R8, R4 ;  /* 0x0000000805097223 */ /* 0x000fe20000000004 */
[----:B-1----:R-:W-:Y:S06]  /*0770*/  @!P0 BRA `(.L_x_6) ;  /* 0x00000000000c8947 */ /* 0x002fec0003800000 */
[----:B------:R-:W-:-:S07]  /*0780*/  MOV R4, 0x7a0 ;  /* 0x000007a000047802 */ /* 0x000fce0000000f00 */
[----:B------:R-:W-:Y:S05]  /*0790*/  CALL.REL.NOINC `($__internal_0_$__cuda_sm3x_div_rn_noftz_f32_slowpath) ;  /* 0x0000000000187944 */ /* 0x000fea0003c00000 */
[----:B------:R-:W-:-:S07]  /*07a0*/  IMAD.MOV.U32 R9, RZ, RZ, R0 ;  /* 0x000000ffff097224 */ /* 0x000fce00078e0000 */
.L_x_6:
[----:B------:R-:W-:Y:S05]  /*07b0*/  BSYNC.RECONVERGENT B0 ;  /* 0x0000000000007941 */ /* 0x000fea0003800200 */
.L_x_5:
[----:B------:R-:W0:Y:S02]  /*07c0*/  LDC.64 R4, c[0x0][0x388] ;  /* 0x0000e200ff047b82 */ /* 0x000e240000000a00 */
[----:B0-----:R-:W-:-:S05]  /*07d0*/  IMAD.WIDE.U32 R2, R2, 0x4, R4 ;  /* 0x0000000402027825 */ /* 0x001fca00078e0004 */
[----:B------:R-:W-:Y:S01]  /*07e0*/  STG.E desc[UR4][R2.64], R9 ;  /* 0x0000000902007986 */ /* 0x000fe2000c101904 */
[----:B------:R-:W-:Y:S05]  /*07f0*/  EXIT ;  /* 0x000000000000794d */ /* 0x000fea0003800000 */
        .weak           $__internal_0_$__cuda_sm3x_div_rn_noftz_f32_slowpath
        .type           $__internal_0_$__cuda_sm3x_div_rn_noftz_f32_slowpath,@function
        .size           $__internal_0_$__cuda_sm3x_div_rn_noftz_f32_slowpath,(.L_x_19 - $__internal_0_$__cuda_sm3x_div_rn_noftz_f32_slowpath)
$__internal_0_$__cuda_sm3x_div_rn_noftz_f32_slowpath:
[--C-:B------:R-:W-:Y:S01]  /*0800*/  SHF.R.U32.HI R6, RZ, 0x17, R3.reuse ;  /* 0x00000017ff067819 */ /* 0x100fe20000011603 */
[----:B------:R-:W-:Y:S01]  /*0810*/  BSSY.RECONVERGENT B1, `(.L_x_7) ;  /* 0x0000064000017945 */ /* 0x000fe20003800200 */
[--C-:B------:R-:W-:Y:S01]  /*0820*/  SHF.R.U32.HI R5, RZ, 0x17, R0.reuse ;  /* 0x00000017ff057819 */ /* 0x100fe20000011600 */
[----:B------:R-:W-:Y:S01]  /*0830*/  IMAD.MOV.U32 R7, RZ, RZ, R0 ;  /* 0x000000ffff077224 */ /* 0x000fe200078e0000 */
[----:B------:R-:W-:Y:S01]  /*0840*/  LOP3.LUT R6, R6, 0xff, RZ, 0xc0, !PT ;  /* 0x000000ff06067812 */ /* 0x000fe200078ec0ff */
[----:B------:R-:W-:Y:S01]  /*0850*/  IMAD.MOV.U32 R8, RZ, RZ, R3 ;  /* 0x000000ffff087224 */ /* 0x000fe200078e0003 */
[----:B------:R-:W-:-:S03]  /*0860*/  LOP3.LUT R5, R5, 0xff, RZ, 0xc0, !PT ;  /* 0x000000ff05057812 */ /* 0x000fc600078ec0ff */
[----:B------:R-:W-:Y:S02]  /*0870*/  VIADD R11, R6, 0xffffffff ;  /* 0xffffffff060b7836 */ /* 0x000fe40000000000 */
[----:B------:R-:W-:-:S03]  /*0880*/  VIADD R10, R5, 0xffffffff ;  /* 0xffffffff050a7836 */ /* 0x000fc60000000000 */
[----:B------:R-:W-:-:S04]  /*0890*/  ISETP.GT.U32.AND P0, PT, R11, 0xfd, PT ;  /* 0x000000fd0b00780c */ /* 0x000fc80003f04070 */
[----:B------:R-:W-:-:S13]  /*08a0*/  ISETP.GT.U32.OR P0, PT, R10, 0xfd, P0 ;  /* 0x000000fd0a00780c */ /* 0x000fda0000704470 */
[----:B------:R-:W-:Y:S01]  /*08b0*/  @!P0 IMAD.MOV.U32 R9, RZ, RZ, RZ ;  /* 0x000000ffff098224 */ /* 0x000fe200078e00ff */
[----:B------:R-:W-:Y:S06]  /*08c0*/  @!P0 BRA `(.L_x_8) ;  /* 0x00000000005c8947 */ /* 0x000fec0003800000 */
[----:B------:R-:W-:Y:S02]  /*08d0*/  FSETP.GTU.FTZ.AND P0, PT, |R0|, +INF , PT ;  /* 0x7f8000000000780b */ /* 0x000fe40003f1c200 */
[----:B------:R-:W-:-:S04]  /*08e0*/  FSETP.GTU.FTZ.AND P1, PT, |R3|, +INF , PT ;  /* 0x7f8000000300780b */ /* 0x000fc80003f3c200 */
[----:B------:R-:W-:-:S13]  /*08f0*/  PLOP3.LUT P0, PT, P0, P1, PT, 0xf8, 0x8f ;  /* 0x00000000008f781c */ /* 0x000fda0000703f70 */
[----:B------:R-:W-:Y:S05]  /*0900*/  @P0 BRA `(.L_x_9) ;  /* 0x00000004004c0947 */ /* 0x000fea0003800000 */
[----:B------:R-:W-:-:S13]  /*0910*/  LOP3.LUT P0, RZ, R8, 0x7fffffff, R7, 0xc8, !PT ;  /* 0x7fffffff08ff7812 */ /* 0x000fda000780c807 */
[----:B------:R-:W-:Y:S05]  /*0920*/  @!P0 BRA `(.L_x_10) ;  /* 0x00000004003c8947 */ /* 0x000fea0003800000 */
[C---:B------:R-:W-:Y:S02]  /*0930*/  FSETP.NEU.FTZ.AND P2, PT, |R0|.reuse, +INF , PT ;  /* 0x7f8000000000780b */ /* 0x040fe40003f5d200 */
[----:B------:R-:W-:Y:S02]  /*0940*/  FSETP.NEU.FTZ.AND P1, PT, |R3|, +INF , PT ;  /* 0x7f8000000300780b */ /* 0x000fe40003f3d200 */
[----:B------:R-:W-:-:S11]  /*0950*/  FSETP.NEU.FTZ.AND P0, PT, |R0|, +INF , PT ;  /* 0x7f8000000000780b */ /* 0x000fd60003f1d200 */
[----:B------:R-:W-:Y:S05]  /*0960*/  @!P1 BRA !P2, `(.L_x_10) ;  /* 0x00000004002c9947 */ /* 0x000fea0005000000 */
[----:B------:R-:W-:-:S04]  /*0970*/  LOP3.LUT P2, RZ, R7, 0x7fffffff, RZ, 0xc0, !PT ;  /* 0x7fffffff07ff7812 */ /* 0x000fc8000784c0ff */
[----:B------:R-:W-:-:S13]  /*0980*/  PLOP3.LUT P1, PT, P1, P2, PT, 0x2f, 0xf2 ;  /* 0x0000000000f2781c */ /* 0x000fda0000f24577 */
[----:B------:R-:W-:Y:S05]  /*0990*/  @P1 BRA `(.L_x_11) ;  /* 0x0000000400181947 */ /* 0x000fea0003800000 */
[----:B------:R-:W-:-:S04]  /*09a0*/  LOP3.LUT P1, RZ, R8, 0x7fffffff, RZ, 0xc0, !PT ;  /* 0x7fffffff08ff7812 */ /* 0x000fc8000782c0ff */
[----:B------:R-:W-:-:S13]  /*09b0*/  PLOP3.LUT P0, PT, P0, P1, PT, 0x2f, 0xf2 ;  /* 0x0000000000f2781c */ /* 0x000fda0000702577 */
[----:B------:R-:W-:Y:S05]  /*09c0*/  @P0 BRA `(.L_x_12) ;  /* 0x0000000400000947 */ /* 0x000fea0003800000 */
[----:B------:R-:W-:Y:S02]  /*09d0*/  ISETP.GE.AND P0, PT, R10, RZ, PT ;  /* 0x000000ff0a00720c */ /* 0x000fe40003f06270 */
[----:B------:R-:W-:-:S11]  /*09e0*/  ISETP.GE.AND P1, PT, R11, RZ, PT ;  /* 0x000000ff0b00720c */ /* 0x000fd60003f26270 */
[----:B------:R-:W-:Y:S02]  /*09f0*/  @P0 IMAD.MOV.U32 R9, RZ, RZ, RZ ;  /* 0x000000ffff090224 */ /* 0x000fe400078e00ff */
[----:B------:R-:W-:Y:S01]  /*0a00*/  @!P0 FFMA R7, R0, 1.84467440737095516160e+19, RZ ;  /* 0x5f80000000078823 */ /* 0x000fe200000000ff */
[----:B------:R-:W-:Y:S02]  /*0a10*/  @!P0 IMAD.MOV.U32 R9, RZ, RZ, -0x40 ;  /* 0xffffffc0ff098424 */ /* 0x000fe400078e00ff */
[----:B------:R-:W-:Y:S02]  /*0a20*/  @!P1 FFMA R8, R3, 1.84467440737095516160e+19, RZ ;  /* 0x5f80000003089823 */ /* 0x000fe400000000ff */
[----:B------:R-:W-:-:S07]  /*0a30*/  @!P1 VIADD R9, R9, 0x40 ;  /* 0x0000004009099836 */ /* 0x000fce0000000000 */
.L_x_8:
[----:B------:R-:W-:Y:S01]  /*0a40*/  LEA R3, R6, 0xc0800000, 0x17 ;  /* 0xc080000006037811 */ /* 0x000fe200078eb8ff */
[----:B------:R-:W-:Y:S01]  /*0a50*/  VIADD R5, R5, 0xffffff81 ;  /* 0xffffff8105057836 */ /* 0x000fe20000000000 */
[----:B------:R-:W-:Y:S03]  /*0a60*/  BSSY.RECONVERGENT B2, `(.L_x_13) ;  /* 0x0000035000027945 */ /* 0x000fe60003800200 */
[----:B------:R-:W-:Y:S01]  /*0a70*/  IMAD.IADD R3, R8, 0x1, -R3 ;  /* 0x0000000108037824 */ /* 0x000fe200078e0a03 */
[C---:B------:R-:W-:Y:S01]  /*0a80*/  IADD3 R6, PT, PT, R5.reuse, 0x7f, -R6 ;  /* 0x0000007f05067810 */ /* 0x040fe20007ffe806 */
[----:B------:R-:W-:Y:S02]  /*0a90*/  IMAD R0, R5, -0x800000, R7 ;  /* 0xff80000005007824 */ /* 0x000fe400078e0207 */
[----:B------:R-:W0:Y:S01]  /*0aa0*/  MUFU.RCP R8, R3 ;  /* 0x0000000300087308 */ /* 0x000e220000001000 */
[----:B------:R-:W-:Y:S01]  /*0ab0*/  FADD.FTZ R11, -R3, -RZ ;  /* 0x800000ff030b7221 */ /* 0x000fe20000010100 */
[----:B------:R-:W-:-:S03]  /*0ac0*/  IMAD.IADD R6, R6, 0x1, R9 ;  /* 0x0000000106067824 */ /* 0x000fc600078e0209 */
[----:B0-----:R-:W-:-:S04]  /*0ad0*/  FFMA R13, R8, R11, 1 ;  /* 0x3f800000080d7423 */ /* 0x001fc8000000000b */
[----:B------:R-:W-:-:S04]  /*0ae0*/  FFMA R10, R8, R13, R8 ;  /* 0x0000000d080a7223 */ /* 0x000fc80000000008 */
[----:B------:R-:W-:-:S04]  /*0af0*/  FFMA R7, R0, R10, RZ ;  /* 0x0000000a00077223 */ /* 0x000fc800000000ff */
[----:B------:R-:W-:-:S04]  /*0b00*/  FFMA R8, R11, R7, R0 ;  /* 0x000000070b087223 */ /* 0x000fc80000000000 */
[----:B------:R-:W-:-:S04]  /*0b10*/  FFMA R7, R10, R8, R7 ;  /* 0x000000080a077223 */ /* 0x000fc80000000007 */
[----:B------:R-:W-:-:S04]  /*0b20*/  FFMA R8, R11, R7, R0 ;  /* 0x000000070b087223 */ /* 0x000fc80000000000 */
[----:B------:R-:W-:-:S05]  /*0b30*/  FFMA R0, R10, R8, R7 ;  /* 0x000000080a007223 */ /* 0x000fca0000000007 */
[----:B------:R-:W-:-:S04]  /*0b40*/  SHF.R.U32.HI R3, RZ, 0x17, R0 ;  /* 0x00000017ff037819 */ /* 0x000fc80000011600 */
[----:B------:R-:W-:-:S05]  /*0b50*/  LOP3.LUT R3, R3, 0xff, RZ, 0xc0, !PT ;  /* 0x000000ff03037812 */ /* 0x000fca00078ec0ff */
[----:B------:R-:W-:-:S04]  /*0b60*/  IMAD.IADD R9, R3, 0x1, R6 ;  /* 0x0000000103097824 */ /* 0x000fc800078e0206 */
[----:B------:R-:W-:-:S05]  /*0b70*/  VIADD R3, R9, 0xffffffff ;  /* 0xffffffff09037836 */ /* 0x000fca0000000000 */
[----:B------:R-:W-:-:S13]  /*0b80*/  ISETP.GE.U32.AND P0, PT, R3, 0xfe, PT ;  /* 0x000000fe0300780c */ /* 0x000fda0003f06070 */
[----:B------:R-:W-:Y:S05]  /*0b90*/  @!P0 BRA `(.L_x_14) ;  /* 0x0000000000808947 */ /* 0x000fea0003800000 */
[----:B------:R-:W-:-:S13]  /*0ba0*/  ISETP.GT.AND P0, PT, R9, 0xfe, PT ;  /* 0x000000fe0900780c */ /* 0x000fda0003f04270 */
[----:B------:R-:W-:Y:S05]  /*0bb0*/  @P0 BRA `(.L_x_15) ;  /* 0x00000000006c0947 */ /* 0x000fea0003800000 */
[----:B------:R-:W-:-:S13]  /*0bc0*/  ISETP.GE.AND P0, PT, R9, 0x1, PT ;  /* 0x000000010900780c */ /* 0x000fda0003f06270 */
[----:B------:R-:W-:Y:S05]  /*0bd0*/  @P0 BRA `(.L_x_16) ;  /* 0x0000000000740947 */ /* 0x000fea0003800000 */
[----:B------:R-:W-:Y:S02]  /*0be0*/  ISETP.GE.AND P0, PT, R9, -0x18, PT ;  /* 0xffffffe80900780c */ /* 0x000fe40003f06270 */
[----:B------:R-:W-:-:S11]  /*0bf0*/  LOP3.LUT R0, R0, 0x80000000, RZ, 0xc0, !PT ;  /* 0x8000000000007812 */ /* 0x000fd600078ec0ff */
[----:B------:R-:W-:Y:S05]  /*0c00*/  @!P0 BRA `(.L_x_16) ;  /* 0x0000000000688947 */ /* 0x000fea0003800000 */
[CCC-:B------:R-:W-:Y:S01]  /*0c10*/  FFMA.RZ R3, R10.reuse, R8.reuse, R7.reuse ;  /* 0x000000080a037223 */ /* 0x1c0fe2000000c007 */
[CCC-:B------:R-:W-:Y:S01]  /*0c20*/  FFMA.RM R6, R10.reuse, R8.reuse, R7.reuse ;  /* 0x000000080a067223 */ /* 0x1c0fe20000004007 */
[C---:B------:R-:W-:Y:S02]  /*0c30*/  ISETP.NE.AND P2, PT, R9.reuse, RZ, PT ;  /* 0x000000ff0900720c */ /* 0x040fe40003f45270 */
[----:B------:R-:W-:Y:S02]  /*0c40*/  ISETP.NE.AND P1, PT, R9, RZ, PT ;  /* 0x000000ff0900720c */ /* 0x000fe40003f25270 */
[----:B------:R-:W-:Y:S01]  /*0c50*/  LOP3.LUT R5, R3, 0x7fffff, RZ, 0xc0, !PT ;  /* 0x007fffff03057812 */ /* 0x000fe200078ec0ff */
[----:B------:R-:W-:Y:S01]  /*0c60*/  FFMA.RP R3, R10, R8, R7 ;  /* 0x000000080a037223 */ /* 0x000fe20000008007 */
[----:B------:R-:W-:Y:S02]  /*0c70*/  VIADD R8, R9, 0x20 ;  /* 0x0000002009087836 */ /* 0x000fe40000000000 */
[----:B------:R-:W-:Y:S01]  /*0c80*/  LOP3.LUT R5, R5, 0x800000, RZ, 0xfc, !PT ;  /* 0x0080000005057812 */ /* 0x000fe200078efcff */
[----:B------:R-:W-:Y:S01]  /*0c90*/  IMAD.MOV R7, RZ, RZ, -R9 ;  /* 0x000000ffff077224 */ /* 0x000fe200078e0a09 */
[----:B------:R-:W-:-:S02]  /*0ca0*/  FSETP.NEU.FTZ.AND P0, PT, R3, R6, PT ;  /* 0x000000060300720b */ /* 0x000fc40003f1d000 */
[----:B------:R-:W-:Y:S02]  /*0cb0*/  SHF.L.U32 R8, R5, R8, RZ ;  /* 0x0000000805087219 */ /* 0x000fe400000006ff */
[----:B------:R-:W-:Y:S02]  /*0cc0*/  SEL R6, R7, RZ, P2 ;  /* 0x000000ff07067207 */ /* 0x000fe40001000000 */
[----:B------:R-:W-:Y:S02]  /*0cd0*/  ISETP.NE.AND P1, PT, R8, RZ, P1 ;  /* 0x000000ff0800720c */ /* 0x000fe40000f25270 */
[----:B------:R-:W-:Y:S02]  /*0ce0*/  SHF.R.U32.HI R6, RZ, R6, R5 ;  /* 0x00000006ff067219 */ /* 0x000fe40000011605 */
[----:B------:R-:W-:Y:S02]  /*0cf0*/  PLOP3.LUT P0, PT, P0, P1, PT, 0xf8, 0x8f ;  /* 0x00000000008f781c */ /* 0x000fe40000703f70 */
[----:B------:R-:W-:-:S02]  /*0d00*/  SHF.R.U32.HI R8, RZ, 0x1, R6 ;  /* 0x00000001ff087819 */ /* 0x000fc40000011606 */
[----:B------:R-:W-:-:S04]  /*0d10*/  SEL R3, RZ, 0x1, !P0 ;  /* 0x00000001ff037807 */ /* 0x000fc80004000000 */
[----:B------:R-:W-:-:S04]  /*0d20*/  LOP3.LUT R3, R3, 0x1, R8, 0xf8, !PT ;  /* 0x0000000103037812 */ /* 0x000fc800078ef808 */
[----:B------:R-:W-:-:S05]  /*0d30*/  LOP3.LUT R3, R3, R6, RZ, 0xc0, !PT ;  /* 0x0000000603037212 */ /* 0x000fca00078ec0ff */
[----:B------:R-:W-:-:S05]  /*0d40*/  IMAD.IADD R3, R8, 0x1, R3 ;  /* 0x0000000108037824 */ /* 0x000fca00078e0203 */
[----:B------:R-:W-:Y:S01]  /*0d50*/  LOP3.LUT R0, R3, R0, RZ, 0xfc, !PT ;  /* 0x0000000003007212 */ /* 0x000fe200078efcff */
[----:B------:R-:W-:Y:S06]  /*0d60*/  BRA `(.L_x_16) ;  /* 0x0000000000107947 */ /* 0x000fec0003800000 */
.L_x_15:
[----:B------:R-:W-:-:S04]  /*0d70*/  LOP3.LUT R0, R0, 0x80000000, RZ, 0xc0, !PT ;  /* 0x8000000000007812 */ /* 0x000fc800078ec0ff */
[----:B------:R-:W-:Y:S01]  /*0d80*/  LOP3.LUT R0, R0, 0x7f800000, RZ, 0xfc, !PT ;  /* 0x7f80000000007812 */ /* 0x000fe200078efcff */
[----:B------:R-:W-:Y:S06]  /*0d90*/  BRA `(.L_x_16) ;  /* 0x0000000000047947 */ /* 0x000fec0003800000 */
.L_x_14:
[----:B------:R-:W-:-:S07]  /*0da0*/  IMAD R0, R6, 0x800000, R0 ;  /* 0x0080000006007824 */ /* 0x000fce00078e0200 */
.L_x_16:
[----:B------:R-:W-:Y:S05]  /*0db0*/  BSYNC.RECONVERGENT B2 ;  /* 0x0000000000027941 */ /* 0x000fea0003800200 */
.L_x_13:
[----:B------:R-:W-:Y:S05]  /*0dc0*/  BRA `(.L_x_17) ;  /* 0x0000000000207947 */ /* 0x000fea0003800000 */
.L_x_12:
[----:B------:R-:W-:-:S04]  /*0dd0*/  LOP3.LUT R0, R8, 0x80000000, R7, 0x48, !PT ;  /* 0x8000000008007812 */ /* 0x000fc800078e4807 */
[----:B------:R-:W-:Y:S01]  /*0de0*/  LOP3.LUT R0, R0, 0x7f800000, RZ, 0xfc, !PT ;  /* 0x7f80000000007812 */ /* 0x000fe200078efcff */
[----:B------:R-:W-:Y:S06]  /*0df0*/  BRA `(.L_x_17) ;  /* 0x0000000000147947 */ /* 0x000fec0003800000 */
.L_x_11:
[----:B------:R-:W-:Y:S01]  /*0e00*/  LOP3.LUT R0, R8, 0x80000000, R7, 0x48, !PT ;  /* 0x8000000008007812 */ /* 0x000fe200078e4807 */
[----:B------:R-:W-:Y:S06]  /*0e10*/  BRA `(.L_x_17) ;  /* 0x00000000000c7947 */ /* 0x000fec0003800000 */
.L_x_10:
[----:B------:R-:W0:Y:S01]  /*0e20*/  MUFU.RSQ R0, -QNAN ;  /* 0xffc0000000007908 */ /* 0x000e220000001400 */
[----:B------:R-:W-:Y:S05]  /*0e30*/  BRA `(.L_x_17) ;  /* 0x0000000000047947 */ /* 0x000fea0003800000 */
.L_x_9:
[----:B------:R-:W-:-:S07]  /*0e40*/  FADD.FTZ R0, R0, R3 ;  /* 0x0000000300007221 */ /* 0x000fce0000010000 */
.L_x_17:
[----:B------:R-:W-:Y:S05]  /*0e50*/  BSYNC.RECONVERGENT B1 ;  /* 0x0000000000017941 */ /* 0x000fea0003800200 */
.L_x_7:
[----:B------:R-:W-:-:S04]  /*0e60*/  IMAD.MOV.U32 R5, RZ, RZ, 0x0 ;  /* 0x00000000ff057424 */ /* 0x000fc800078e00ff */
[----:B0-----:R-:W-:Y:S05]  /*0e70*/  RET.REL.NODEC R4 `(_Z12safe_softmaxPfS_S_S_i) ;  /* 0xfffffff004607950 */ /* 0x001fea0003c3ffff */
.L_x_18:
        /* <DEDUP_REMOVED lines=16> */
.L_x_19:


//--------------------- .nv.shared.reserved.0     --------------------------
	.section	.nv.shared.reserved.0,"aw",@nobits
	.weak		__nv_reservedSMEM_offset_0_alias
	.size		__nv_reservedSMEM_offset_0_alias, 0, 64
	.other		__nv_reservedSMEM_offset_0_alias,@"STO_CUDA_RESERVED_SHARED STV_DEFAULT"
__nv_reservedSMEM_offset_0_alias:
	.zero		0
	.zero		64


//--------------------- .nv.shared._Z12safe_softmaxPfS_S_S_i --------------------------
	.section	.nv.shared._Z12safe_softmaxPfS_S_S_i,"aw",@nobits
	.sectionflags	@""
	.align	4
.nv.shared._Z12safe_softmaxPfS_S_S_i:
	.zero		1536


//--------------------- .nv.constant0._Z14online_softmaxv --------------------------
	.section	.nv.constant0._Z14online_softmaxv,"a",@progbits
	.sectionflags	@""
	.align	4
.nv.constant0._Z14online_softmaxv:
	.zero		896


//--------------------- .nv.constant0._Z12safe_softmaxPfS_S_S_i --------------------------
	.section	.nv.constant0._Z12safe_softmaxPfS_S_S_i,"a",@progbits
	.sectionflags	@""
	.align	4
.nv.constant0._Z12safe_softmaxPfS_S_S_i:
	.zero		932


//--------------------- SYMBOLS --------------------------

	.type		.nv.reservedSmem.offset0,@object
	.size		.nv.reservedSmem.offset0,0x4
	.type		.nv.reservedSmem.cap,@object
	.size		.nv.reservedSmem.cap,0x4
